//
// Generated by NVIDIA NVVM Compiler
//
// Compiler Build ID: CL-36424714
// Cuda compilation tools, release 13.0, V13.0.88
// Based on NVVM 20.0.0
//

.version 9.0
.target sm_100
.address_size 64

	// .globl	_Z9lastDigitPiS_

.visible .entry _Z9lastDigitPiS_(
	.param .u64 .ptr .align 1 _Z9lastDigitPiS__param_0,
	.param .u64 .ptr .align 1 _Z9lastDigitPiS__param_1
)
{
	.reg .b32 	%r<12>;
	.reg .b64 	%rd<8>;

	ld.param.u64 	%rd1, [_Z9lastDigitPiS__param_0];
	ld.param.u64 	%rd2, [_Z9lastDigitPiS__param_1];
	cvta.to.global.u64 	%rd3, %rd2;
	cvta.to.global.u64 	%rd4, %rd1;
	mov.u32 	%r1, %tid.x;
	mov.u32 	%r2, %ctaid.x;
	mov.u32 	%r3, %ntid.x;
	mad.lo.s32 	%r4, %r2, %r3, %r1;
	mul.wide.s32 	%rd5, %r4, 4;
	add.s64 	%rd6, %rd4, %rd5;
	ld.global.u32 	%r5, [%rd6];
	mul.hi.s32 	%r6, %r5, 1717986919;
	shr.u32 	%r7, %r6, 31;
	shr.s32 	%r8, %r6, 2;
	add.s32 	%r9, %r8, %r7;
	mul.lo.s32 	%r10, %r9, 10;
	sub.s32 	%r11, %r5, %r10;
	add.s64 	%rd7, %rd3, %rd5;
	st.global.u32 	[%rd7], %r11;
	ret;

}


// ===== COMPILED SASS (sm_100) =====

	.target	sm_100

	.elftype	@"ET_EXEC"


//--------------------- .note.nv.tkinfo           --------------------------
	.section	.note.nv.tkinfo,"",@"SHT_NOTE"
	.sectionflags	@"SHF_NOTE_NV_TKINFO"
	.tkinfo
        /*0018*/ 	.word	0x00000002
        /*0030*/ 	.string	""
        /*0030*/ 	.string	"ptxas"
        /*0030*/ 	.string	"Cuda compilation tools, release 13.0, V13.0.88"
        /*0030*/ 	.string	"Build cuda_13.0.r13.0/compiler.36424714_0"
        /*0030*/ 	.string	"-arch sm_100 -m 64 "



//--------------------- .note.nv.cuinfo           --------------------------
	.section	.note.nv.cuinfo,"",@"SHT_NOTE"
	.sectionflags	@"SHF_NOTE_NV_CUINFO"
        /*0018*/ 	.short	0x0002
        /*001a*/ 	.short	0x0064
        /*001c*/ 	.short	0x0082
	.zero		2


//--------------------- .nv.info                  --------------------------
	.section	.nv.info,"",@"SHT_CUDA_INFO"
	.align	4


	//----- nvinfo : EIATTR_REGCOUNT
	.align		4
        /*0000*/ 	.byte	0x04, 0x2f
        /*0002*/ 	.short	(.L_1 - .L_0)
	.align		4
.L_0:
        /*0004*/ 	.word	index@(_Z9lastDigitPiS_)
        /*0008*/ 	.word	0x0000000c


	//----- nvinfo : EIATTR_FRAME_SIZE
	.align		4
.L_1:
        /*000c*/ 	.byte	0x04, 0x11
        /*000e*/ 	.short	(.L_3 - .L_2)
	.align		4
.L_2:
        /*0010*/ 	.word	index@(_Z9lastDigitPiS_)
        /*0014*/ 	.word	0x00000000


	//----- nvinfo : EIATTR_MIN_STACK_SIZE
	.align		4
.L_3:
        /*0018*/ 	.byte	0x04, 0x12
        /*001a*/ 	.short	(.L_5 - .L_4)
	.align		4
.L_4:
        /*001c*/ 	.word	index@(_Z9lastDigitPiS_)
        /*0020*/ 	.word	0x00000000
.L_5:


//--------------------- .nv.compat                --------------------------
	.section	.nv.compat,"",@"SHT_CUDA_COMPAT_INFO"
	.align	4
        /*0000*/ 	.byte	0x02, 0x09, 0x00, 0x00, 0x02, 0x02, 0x01, 0x00, 0x02, 0x05, 0x05, 0x00, 0x03, 0x07, 0x01, 0x01
        /*0010*/ 	.byte	0x02, 0x03, 0x00, 0x00, 0x02, 0x06, 0x01, 0x00, 0x04, 0x0b, 0x08, 0x00, 0x09, 0x00, 0x00, 0x00
        /*0020*/ 	.byte	0x00, 0x00, 0x00, 0x00


//--------------------- .nv.info._Z9lastDigitPiS_ --------------------------
	.section	.nv.info._Z9lastDigitPiS_,"",@"SHT_CUDA_INFO"
	.sectionflags	@""
	.align	4


	//----- nvinfo : EIATTR_CUDA_API_VERSION
	.align		4
        /*0000*/ 	.byte	0x04, 0x37
        /*0002*/ 	.short	(.L_7 - .L_6)
.L_6:
        /*0004*/ 	.word	0x00000082


	//----- nvinfo : EIATTR_KPARAM_INFO
	.align		4
.L_7:
        /*0008*/ 	.byte	0x04, 0x17
        /*000a*/ 	.short	(.L_9 - .L_8)
.L_8:
        /*000c*/ 	.word	0x00000000
        /*0010*/ 	.short	0x0001
        /*0012*/ 	.short	0x0008
        /*0014*/ 	.byte	0x00, 0xf5, 0x21, 0x00


	//----- nvinfo : EIATTR_KPARAM_INFO
	.align		4
.L_9:
        /*0018*/ 	.byte	0x04, 0x17
        /*001a*/ 	.short	(.L_11 - .L_10)
.L_10:
        /*001c*/ 	.word	0x00000000
        /*0020*/ 	.short	0x0000
        /*0022*/ 	.short	0x0000
        /*0024*/ 	.byte	0x00, 0xf5, 0x21, 0x00


	//----- nvinfo : EIATTR_SPARSE_MMA_MASK
	.align		4
.L_11:
        /*0028*/ 	.byte	0x03, 0x50
        /*002a*/ 	.short	0x0000


	//----- nvinfo : EIATTR_MAXREG_COUNT
	.align		4
        /*002c*/ 	.byte	0x03, 0x1b
        /*002e*/ 	.short	0x00ff


	//----- nvinfo : EIATTR_MERCURY_ISA_VERSION
	.align		4
        /*0030*/ 	.byte	0x03, 0x5f
        /*0032*/ 	.short	0x0101


	//----- nvinfo : EIATTR_VRC_CTA_INIT_COUNT
	.align		4
        /*0034*/ 	.byte	0x02, 0x4a
	.zero		1
	.zero		1


	//----- nvinfo : EIATTR_EXIT_INSTR_OFFSETS
	.align		4
        /*0038*/ 	.byte	0x04, 0x1c
        /*003a*/ 	.short	(.L_13 - .L_12)


	//   ....[0]....
.L_12:
        /*003c*/ 	.word	0x00000100


	//----- nvinfo : EIATTR_CBANK_PARAM_SIZE
	.align		4
.L_13:
        /*0040*/ 	.byte	0x03, 0x19
        /*0042*/ 	.short	0x0010


	//----- nvinfo : EIATTR_PARAM_CBANK
	.align		4
        /*0044*/ 	.byte	0x04, 0x0a
        /*0046*/ 	.short	(.L_15 - .L_14)
	.align		4
.L_14:
        /*0048*/ 	.word	index@(.nv.constant0._Z9lastDigitPiS_)
        /*004c*/ 	.short	0x0380
        /*004e*/ 	.short	0x0010


	//----- nvinfo : EIATTR_SW_WAR
	.align		4
.L_15:
        /*0050*/ 	.byte	0x04, 0x36
        /*0052*/ 	.short	(.L_17 - .L_16)
.L_16:
        /*0054*/ 	.word	0x00000008
.L_17:


//--------------------- .nv.callgraph             --------------------------
	.section	.nv.callgraph,"",@"SHT_CUDA_CALLGRAPH"
	.align	4
	.sectionentsize	8
	.align		4
        /*0000*/ 	.word	0x00000000
	.align		4
        /*0004*/ 	.word	0xffffffff
	.align		4
        /*0008*/ 	.word	0x00000000
	.align		4
        /*000c*/ 	.word	0xfffffffe
	.align		4
        /*0010*/ 	.word	0x00000000
	.align		4
        /*0014*/ 	.word	0xfffffffd
	.align		4
        /*0018*/ 	.word	0x00000000
	.align		4
        /*001c*/ 	.word	0xfffffffc


//--------------------- .text._Z9lastDigitPiS_    --------------------------
	.section	.text._Z9lastDigitPiS_,"ax",@progbits
	.align	128
        .global         _Z9lastDigitPiS_
        .type           _Z9lastDigitPiS_,@function
        .size           _Z9lastDigitPiS_,(.L_x_1 - _Z9lastDigitPiS_)
        .other          _Z9lastDigitPiS_,@"STO_CUDA_ENTRY STV_DEFAULT"
_Z9lastDigitPiS_:
.text._Z9lastDigitPiS_:
[----:B------:R-:W-:Y:S01]  /*0000*/  LDC R1, c[0x0][0x37c] ;  /* 0x0000df00ff017b82 */ /* 0x000fe20000000800 */
[----:B------:R-:W0:Y:S07]  /*0010*/  S2R R7, SR_TID.X ;  /* 0x0000000000077919 */ /* 0x000e2e0000002100 */
[----:B------:R-:W0:Y:S01]  /*0020*/  S2UR UR6, SR_CTAID.X ;  /* 0x00000000000679c3 */ /* 0x000e220000002500 */
[----:B------:R-:W1:Y:S07]  /*0030*/  LDCU.64 UR4, c[0x0][0x358] ;  /* 0x00006b00ff0477ac */ /* 0x000e6e0008000a00 */
[----:B------:R-:W0:Y:S08]  /*0040*/  LDC R0, c[0x0][0x360] ;  /* 0x0000d800ff007b82 */ /* 0x000e300000000800 */
[----:B------:R-:W2:Y:S08]  /*0050*/  LDC.64 R2, c[0x0][0x380] ;  /* 0x0000e000ff027b82 */ /* 0x000eb00000000a00 */
[----:B------:R-:W3:Y:S01]  /*0060*/  LDC.64 R4, c[0x0][0x388] ;  /* 0x0000e200ff047b82 */ /* 0x000ee20000000a00 */
[----:B0-----:R-:W-:-:S04]  /*0070*/  IMAD R7, R0, UR6, R7 ;  /* 0x0000000600077c24 */ /* 0x001fc8000f8e0207 */
[----:B--2---:R-:W-:-:S06]  /*0080*/  IMAD.WIDE R2, R7, 0x4, R2 ;  /* 0x0000000407027825 */ /* 0x004fcc00078e0202 */
[----:B-1----:R-:W2:Y:S01]  /*0090*/  LDG.E R2, desc[UR4][R2.64] ;  /* 0x0000000402027981 */ /* 0x002ea2000c1e1900 */
[----:B---3--:R-:W-:-:S04]  /*00a0*/  IMAD.WIDE R4, R7, 0x4, R4 ;  /* 0x0000000407047825 */ /* 0x008fc800078e0204 */
[----:B--2---:R-:W-:-:S05]  /*00b0*/  IMAD.HI R0, R2, 0x66666667, RZ ;  /* 0x6666666702007827 */ /* 0x004fca00078e02ff */
[----:B------:R-:W-:-:S04]  /*00c0*/  SHF.R.U32.HI R9, RZ, 0x1f, R0 ;  /* 0x0000001fff097819 */ /* 0x000fc80000011600 */
[----:B------:R-:W-:-:S05]  /*00d0*/  LEA.HI.SX32 R9, R0, R9, 0x1e ;  /* 0x0000000900097211 */ /* 0x000fca00078ff2ff */
[----:B------:R-:W-:-:S05]  /*00e0*/  IMAD R9, R9, -0xa, R2 ;  /* 0xfffffff609097824 */ /* 0x000fca00078e0202 */
[----:B------:R-:W-:Y:S01]  /*00f0*/  STG.E desc[UR4][R4.64], R9 ;  /* 0x0000000904007986 */ /* 0x000fe2000c101904 */
[----:B------:R-:W-:Y:S05]  /*0100*/  EXIT ;  /* 0x000000000000794d */ /* 0x000fea0003800000 */
.L_x_0:
[----:B------:R-:W-:-:S00]  /*0110*/  BRA `(.L_x_0) ;  /* 0xfffffffc00fc7947 */ /* 0x000fc0000383ffff */
[----:B------:R-:W-:-:S00]  /*0120*/  NOP ;  /* 0x0000000000007918 */ /* 0x000fc00000000000 */
        /* <DEDUP_REMOVED lines=13> */
.L_x_1:


//--------------------- .nv.shared.reserved.0     --------------------------
	.section	.nv.shared.reserved.0,"aw",@nobits
	.weak		__nv_reservedSMEM_offset_0_alias
	.size		__nv_reservedSMEM_offset_0_alias, 0, 64
	.other		__nv_reservedSMEM_offset_0_alias,@"STO_CUDA_RESERVED_SHARED STV_DEFAULT"
__nv_reservedSMEM_offset_0_alias:
	.zero		0
	.zero		64


//--------------------- .nv.constant0._Z9lastDigitPiS_ --------------------------
	.section	.nv.constant0._Z9lastDigitPiS_,"a",@progbits
	.sectionflags	@""
	.align	4
.nv.constant0._Z9lastDigitPiS_:
	.zero		912


//--------------------- SYMBOLS --------------------------

	.type		.nv.reservedSmem.offset0,@object
	.size		.nv.reservedSmem.offset0,0x4
